	.headerflags	@"EF_CUDA_TEXMODE_UNIFIED EF_CUDA_64BIT_ADDRESS EF_CUDA_ACCELERATORS EF_CUDA_SM90 EF_CUDA_VIRTUAL_SM(EF_CUDA_SM90)"
	.elftype	@"ET_EXEC"


//--------------------- .nv.info                  --------------------------
	.section	.nv.info,"",@"SHT_CUDA_INFO"
	.align	4


	//----- nvinfo : EIATTR_REGCOUNT
	.align		4
        /*0000*/ 	.byte	0x04, 0x2f
        /*0002*/ 	.short	(.L_1 - .L_0)
	.align		4
.L_0:
        /*0004*/ 	.word	index@(triton_poi_fused_max_pool2d_with_indices_5)
        /*0008*/ 	.word	0x00000022


	//----- nvinfo : EIATTR_MIN_STACK_SIZE
	.align		4
.L_1:
        /*000c*/ 	.byte	0x04, 0x12
        /*000e*/ 	.short	(.L_3 - .L_2)
	.align		4
.L_2:
        /*0010*/ 	.word	index@(triton_poi_fused_max_pool2d_with_indices_5)
        /*0014*/ 	.word	0x00000000


	//----- nvinfo : EIATTR_FRAME_SIZE
	.align		4
.L_3:
        /*0018*/ 	.byte	0x04, 0x11
        /*001a*/ 	.short	(.L_5 - .L_4)
	.align		4
.L_4:
        /*001c*/ 	.word	index@(triton_poi_fused_max_pool2d_with_indices_5)
        /*0020*/ 	.word	0x00000000


	//----- nvinfo : EIATTR_MIN_STACK_SIZE
	.align		4
.L_5:
        /*0024*/ 	.byte	0x04, 0x12
        /*0026*/ 	.short	(.L_7 - .L_6)
	.align		4
.L_6:
        /*0028*/ 	.word	index@(triton_poi_fused_max_pool2d_with_indices_5)
        /*002c*/ 	.word	0x00000000
.L_7:


//--------------------- .nv.info.triton_poi_fused_max_pool2d_with_indices_5 --------------------------
	.section	.nv.info.triton_poi_fused_max_pool2d_with_indices_5,"",@"SHT_CUDA_INFO"
	.sectionflags	@""
	.align	4


	//----- nvinfo : EIATTR_CUDA_API_VERSION
	.align		4
        /*0000*/ 	.byte	0x04, 0x37
        /*0002*/ 	.short	(.L_9 - .L_8)
.L_8:
        /*0004*/ 	.word	0x0000007c


	//----- nvinfo : EIATTR_KPARAM_INFO
	.align		4
.L_9:
        /*0008*/ 	.byte	0x04, 0x17
        /*000a*/ 	.short	(.L_11 - .L_10)
.L_10:
        /*000c*/ 	.word	0x00000000
        /*0010*/ 	.short	0x0003
        /*0012*/ 	.short	0x0014
        /*0014*/ 	.byte	0x00, 0xf0, 0x11, 0x00


	//----- nvinfo : EIATTR_KPARAM_INFO
	.align		4
.L_11:
        /*0018*/ 	.byte	0x04, 0x17
        /*001a*/ 	.short	(.L_13 - .L_12)
.L_12:
        /*001c*/ 	.word	0x00000000
        /*0020*/ 	.short	0x0002
        /*0022*/ 	.short	0x0010
        /*0024*/ 	.byte	0x00, 0xf0, 0x11, 0x00


	//----- nvinfo : EIATTR_KPARAM_INFO
	.align		4
.L_13:
        /*0028*/ 	.byte	0x04, 0x17
        /*002a*/ 	.short	(.L_15 - .L_14)
.L_14:
        /*002c*/ 	.word	0x00000000
        /*0030*/ 	.short	0x0001
        /*0032*/ 	.short	0x0008
        /*0034*/ 	.byte	0x00, 0xf4, 0x21, 0x00


	//----- nvinfo : EIATTR_KPARAM_INFO
	.align		4
.L_15:
        /*0038*/ 	.byte	0x04, 0x17
        /*003a*/ 	.short	(.L_17 - .L_16)
.L_16:
        /*003c*/ 	.word	0x00000000
        /*0040*/ 	.short	0x0000
        /*0042*/ 	.short	0x0000
        /*0044*/ 	.byte	0x00, 0xf4, 0x21, 0x00


	//----- nvinfo : EIATTR_SPARSE_MMA_MASK
	.align		4
.L_17:
        /*0048*/ 	.byte	0x03, 0x50
        /*004a*/ 	.short	0x0000


	//----- nvinfo : EIATTR_MAXREG_COUNT
	.align		4
        /*004c*/ 	.byte	0x03, 0x1b
        /*004e*/ 	.short	0x00ff


	//----- nvinfo : EIATTR_EXIT_INSTR_OFFSETS
	.align		4
        /*0050*/ 	.byte	0x04, 0x1c
        /*0052*/ 	.short	(.L_19 - .L_18)


	//   ....[0]....
.L_18:
        /*0054*/ 	.word	0x00001de0


	//   ....[1]....
        /*0058*/ 	.word	0x00001e90


	//----- nvinfo : EIATTR_REQNTID
	.align		4
.L_19:
        /*005c*/ 	.byte	0x04, 0x10
        /*005e*/ 	.short	(.L_21 - .L_20)
.L_20:
        /*0060*/ 	.word	0x00000080
        /*0064*/ 	.word	0x00000001
        /*0068*/ 	.word	0x00000001


	//----- nvinfo : EIATTR_CBANK_PARAM_SIZE
	.align		4
.L_21:
        /*006c*/ 	.byte	0x03, 0x19
        /*006e*/ 	.short	0x0018


	//----- nvinfo : EIATTR_PARAM_CBANK
	.align		4
        /*0070*/ 	.byte	0x04, 0x0a
        /*0072*/ 	.short	(.L_23 - .L_22)
	.align		4
.L_22:
        /*0074*/ 	.word	index@(.nv.constant0.triton_poi_fused_max_pool2d_with_indices_5)
        /*0078*/ 	.short	0x0210
        /*007a*/ 	.short	0x0018


	//----- nvinfo : EIATTR_SW_WAR
	.align		4
.L_23:
        /*007c*/ 	.byte	0x04, 0x36
        /*007e*/ 	.short	(.L_25 - .L_24)
.L_24:
        /*0080*/ 	.word	0x00000008
.L_25:


//--------------------- .nv.callgraph             --------------------------
	.section	.nv.callgraph,"",@"SHT_CUDA_CALLGRAPH"
	.align	4
	.sectionentsize	8
	.align		4
        /*0000*/ 	.word	0x00000000
	.align		4
        /*0004*/ 	.word	0xffffffff
	.align		4
        /*0008*/ 	.word	0x00000000
	.align		4
        /*000c*/ 	.word	0xfffffffe
	.align		4
        /*0010*/ 	.word	0x00000000
	.align		4
        /*0014*/ 	.word	0xfffffffd
	.align		4
        /*0018*/ 	.word	0x00000000
	.align		4
        /*001c*/ 	.word	0xfffffffc


//--------------------- .text.triton_poi_fused_max_pool2d_with_indices_5 --------------------------
	.section	.text.triton_poi_fused_max_pool2d_with_indices_5,"ax",@progbits
	.sectionflags	@"SHF_BARRIERS=1"
	.align	128
        .global         triton_poi_fused_max_pool2d_with_indices_5
        .type           triton_poi_fused_max_pool2d_with_indices_5,@function
        .size           triton_poi_fused_max_pool2d_with_indices_5,(.L_x_1 - triton_poi_fused_max_pool2d_with_indices_5)
        .other          triton_poi_fused_max_pool2d_with_indices_5,@"STO_CUDA_ENTRY STV_DEFAULT"
triton_poi_fused_max_pool2d_with_indices_5:
.text.triton_poi_fused_max_pool2d_with_indices_5:
[----:B------:R-:W0:Y:S02]  /*0000*/  LDC R1, c[0x0][0x28] ;  /* 0x00000a00ff017b82 */ /* 0x000e240000000800 */
[----:B------:R-:W1:Y:S01]  /*0010*/  S2R R0, SR_TID.X ;  /* 0x0000000000007919 */ /* 0x000e620000002100 */
[----:B------:R-:W2:Y:S01]  /*0020*/  S2UR UR4, SR_CTAID.Y ;  /* 0x00000000000479c3 */ /* 0x000ea20000002600 */
[----:B------:R-:W-:Y:S01]  /*0030*/  IMAD.MOV.U32 R4, RZ, RZ, RZ ;  /* 0x000000ffff047224 */ /* 0x000fe200078e00ff */
[----:B------:R-:W-:Y:S01]  /*0040*/  CS2R R18, SRZ ;  /* 0x0000000000127805 */ /* 0x000fe2000001ff00 */
[----:B------:R-:W3:Y:S01]  /*0050*/  S2R R14, SR_CTAID.X ;  /* 0x00000000000e7919 */ /* 0x000ee20000002500 */
[----:B------:R-:W-:-:S04]  /*0060*/  ULDC.64 UR8, c[0x0][0x208] ;  /* 0x0000820000087ab9 */ /* 0x000fc80000000a00 */
[----:B------:R-:W4:Y:S01]  /*0070*/  LDC.64 R28, c[0x0][0x210] ;  /* 0x00008400ff1c7b82 */ /* 0x000f220000000a00 */
[----:B--2---:R-:W-:Y:S01]  /*0080*/  USHF.L.U32 UR4, UR4, 0x5, URZ ;  /* 0x0000000504047899 */ /* 0x004fe2000800063f */
[----:B-1----:R-:W-:-:S04]  /*0090*/  SHF.R.U32.HI R2, RZ, 0x3, R0 ;  /* 0x00000003ff027819 */ /* 0x002fc80000011600 */
[----:B------:R-:W-:-:S04]  /*00a0*/  SGXT.U32 R2, R2, 0x4 ;  /* 0x000000040202781a */ /* 0x000fc80000000000 */
[----:B------:R-:W-:Y:S01]  /*00b0*/  LOP3.LUT R3, R2, UR4, RZ, 0xfc, !PT ;  /* 0x0000000402037c12 */ /* 0x000fe2000f8efcff */
[----:B------:R-:W-:-:S03]  /*00c0*/  IMAD.MOV.U32 R2, RZ, RZ, RZ ;  /* 0x000000ffff027224 */ /* 0x000fc600078e00ff */
[C---:B------:R-:W-:Y:S01]  /*00d0*/  LOP3.LUT R5, R3.reuse, 0x10, RZ, 0xfc, !PT ;  /* 0x0000001003057812 */ /* 0x040fe200078efcff */
[----:B------:R-:W-:-:S04]  /*00e0*/  IMAD.HI R8, R3, -0x7bdef7bd, R2 ;  /* 0x8421084303087827 */ /* 0x000fc800078e0202 */
[----:B------:R-:W-:Y:S01]  /*00f0*/  IMAD.HI R6, R5, -0x7bdef7bd, R4 ;  /* 0x8421084305067827 */ /* 0x000fe200078e0204 */
[----:B------:R-:W-:-:S03]  /*0100*/  SHF.R.U32.HI R9, RZ, 0x1f, R8 ;  /* 0x0000001fff097819 */ /* 0x000fc60000011608 */
[----:B------:R-:W-:Y:S01]  /*0110*/  IMAD.HI R2, R3, -0x779bd671, R2 ;  /* 0x8864298f03027827 */ /* 0x000fe200078e0202 */
[----:B------:R-:W-:Y:S02]  /*0120*/  SHF.R.U32.HI R7, RZ, 0x1f, R6 ;  /* 0x0000001fff077819 */ /* 0x000fe40000011606 */
[----:B------:R-:W-:Y:S01]  /*0130*/  LEA.HI.SX32 R9, R8, R9, 0x1c ;  /* 0x0000000908097211 */ /* 0x000fe200078fe2ff */
[----:B------:R-:W-:Y:S01]  /*0140*/  IMAD.HI R4, R5, -0x779bd671, R4 ;  /* 0x8864298f05047827 */ /* 0x000fe200078e0204 */
[----:B------:R-:W-:Y:S02]  /*0150*/  LEA.HI.SX32 R7, R6, R7, 0x1c ;  /* 0x0000000706077211 */ /* 0x000fe400078fe2ff */
[----:B------:R-:W-:Y:S01]  /*0160*/  SHF.R.U32.HI R11, RZ, 0x1f, R2 ;  /* 0x0000001fff0b7819 */ /* 0x000fe20000011602 */
[----:B------:R-:W-:Y:S01]  /*0170*/  IMAD.MOV.U32 R6, RZ, RZ, RZ ;  /* 0x000000ffff067224 */ /* 0x000fe200078e00ff */
[----:B------:R-:W-:Y:S01]  /*0180*/  SHF.R.U32.HI R13, RZ, 0x1f, R4 ;  /* 0x0000001fff0d7819 */ /* 0x000fe20000011604 */
[----:B------:R-:W-:Y:S01]  /*0190*/  IMAD.MOV.U32 R8, RZ, RZ, RZ ;  /* 0x000000ffff087224 */ /* 0x000fe200078e00ff */
[----:B------:R-:W-:Y:S01]  /*01a0*/  LEA.HI.SX32 R15, R2, R11, 0x17 ;  /* 0x0000000b020f7211 */ /* 0x000fe200078fbaff */
[----:B------:R-:W-:Y:S01]  /*01b0*/  IMAD.HI R12, R7, -0x7bdef7bd, R6 ;  /* 0x84210843070c7827 */ /* 0x000fe200078e0206 */
[----:B------:R-:W-:-:S03]  /*01c0*/  LEA.HI.SX32 R10, R4, R13, 0x17 ;  /* 0x0000000d040a7211 */ /* 0x000fc600078fbaff */
[----:B---3--:R-:W-:Y:S01]  /*01d0*/  IMAD.SHL.U32 R2, R14, 0x20, RZ ;  /* 0x000000200e027824 */ /* 0x008fe200078e00ff */
[----:B------:R-:W-:Y:S01]  /*01e0*/  SHF.R.U32.HI R11, RZ, 0x1f, R12 ;  /* 0x0000001fff0b7819 */ /* 0x000fe2000001160c */
[----:B------:R-:W-:-:S03]  /*01f0*/  IMAD.HI R6, R9, -0x7bdef7bd, R8 ;  /* 0x8421084309067827 */ /* 0x000fc600078e0208 */
[----:B------:R-:W-:Y:S01]  /*0200*/  LEA.HI R17, R12, R11, RZ, 0x1c ;  /* 0x0000000b0c117211 */ /* 0x000fe200078fe0ff */
[----:B------:R-:W-:Y:S01]  /*0210*/  IMAD.SHL.U32 R11, R0, 0x4, RZ ;  /* 0x00000004000b7824 */ /* 0x000fe200078e00ff */
[----:B------:R-:W-:Y:S01]  /*0220*/  SHF.R.U32.HI R13, RZ, 0x1f, R6 ;  /* 0x0000001fff0d7819 */ /* 0x000fe20000011606 */
[----:B------:R-:W-:Y:S02]  /*0230*/  IMAD R4, R9, -0x1f, R3 ;  /* 0xffffffe109047824 */ /* 0x000fe400078e0203 */
[----:B------:R-:W-:Y:S01]  /*0240*/  IMAD R17, R17, -0x1f, R7 ;  /* 0xffffffe111117824 */ /* 0x000fe200078e0207 */
[----:B------:R-:W-:Y:S01]  /*0250*/  LOP3.LUT R26, R2, 0x1c, R11, 0xf8, !PT ;  /* 0x0000001c021a7812 */ /* 0x000fe200078ef80b */
[----:B------:R-:W-:Y:S01]  /*0260*/  IMAD R11, R7, -0x1f, R5 ;  /* 0xffffffe1070b7824 */ /* 0x000fe200078e0205 */
[----:B------:R-:W-:Y:S01]  /*0270*/  LEA.HI R13, R6, R13, RZ, 0x1c ;  /* 0x0000000d060d7211 */ /* 0x000fe200078fe0ff */
[----:B------:R-:W-:Y:S01]  /*0280*/  IMAD R4, R15, 0x800, R4 ;  /* 0x000008000f047824 */ /* 0x000fe200078e0204 */
[----:B------:R-:W-:Y:S01]  /*0290*/  ISETP.GE.AND P0, PT, R26, 0x140, PT ;  /* 0x000001401a00780c */ /* 0x000fe20003f06270 */
[----:B------:R-:W-:-:S02]  /*02a0*/  IMAD R10, R10, 0x800, R11 ;  /* 0x000008000a0a7824 */ /* 0x000fc400078e020b */
[----:B------:R-:W-:Y:S01]  /*02b0*/  IMAD R24, R4, 0x280, RZ ;  /* 0x0000028004187824 */ /* 0x000fe200078e02ff */
[----:B------:R-:W-:Y:S01]  /*02c0*/  ISETP.LT.AND P1, PT, R3, 0xf04, !P0 ;  /* 0x00000f040300780c */ /* 0x000fe20004721270 */
[C---:B------:R-:W-:Y:S01]  /*02d0*/  VIADD R4, R26.reuse, 0x140 ;  /* 0x000001401a047836 */ /* 0x040fe20000000000 */
[----:B------:R-:W-:Y:S01]  /*02e0*/  ISETP.LT.AND P0, PT, R5, 0xf04, !P0 ;  /* 0x00000f040500780c */ /* 0x000fe20004701270 */
[----:B------:R-:W-:Y:S01]  /*02f0*/  IMAD R3, R17, 0x40, R10 ;  /* 0x0000004011037824 */ /* 0x000fe200078e020a */
[----:B------:R-:W-:Y:S01]  /*0300*/  CS2R R16, SRZ ;  /* 0x0000000000107805 */ /* 0x000fe2000001ff00 */
[----:B------:R-:W-:Y:S02]  /*0310*/  IMAD R25, R13, -0x1f, R9 ;  /* 0xffffffe10d197824 */ /* 0x000fe400078e0209 */
[----:B------:R-:W-:Y:S02]  /*0320*/  IMAD.IADD R6, R26, 0x1, R24 ;  /* 0x000000011a067824 */ /* 0x000fe400078e0218 */
[----:B------:R-:W-:-:S02]  /*0330*/  IMAD.IADD R10, R24, 0x1, R4 ;  /* 0x00000001180a7824 */ /* 0x000fc400078e0204 */
[C---:B------:R-:W-:Y:S02]  /*0340*/  IMAD R7, R25.reuse, 0xa000, R6 ;  /* 0x0000a00019077824 */ /* 0x040fe400078e0206 */
[----:B------:R-:W-:Y:S01]  /*0350*/  IMAD R21, R25, 0xa000, R10 ;  /* 0x0000a00019157824 */ /* 0x000fe200078e020a */
[----:B------:R-:W-:Y:S01]  /*0360*/  CS2R R10, SRZ ;  /* 0x00000000000a7805 */ /* 0x000fe2000001ff00 */
[----:B------:R-:W-:Y:S02]  /*0370*/  IMAD.MOV.U32 R9, RZ, RZ, RZ ;  /* 0x000000ffff097224 */ /* 0x000fe400078e00ff */
[----:B----4-:R-:W-:-:S04]  /*0380*/  IMAD.WIDE R6, R7, 0x4, R28 ;  /* 0x0000000407067825 */ /* 0x010fc800078e021c */
[----:B------:R-:W-:Y:S01]  /*0390*/  IMAD.WIDE R20, R21, 0x4, R28 ;  /* 0x0000000415147825 */ /* 0x000fe200078e021c */
[----:B------:R1:W2:Y:S03]  /*03a0*/  @P1 LDG.E.EL.128 R16, desc[UR8][R6.64] ;  /* 0x0000000806101981 */ /* 0x0002a6000c2e1d00 */
[----:B------:R-:W-:Y:S01]  /*03b0*/  IMAD R3, R3, 0x280, RZ ;  /* 0x0000028003037824 */ /* 0x000fe200078e02ff */
[----:B------:R3:W2:Y:S03]  /*03c0*/  @P1 LDG.E.EL.128 R8, desc[UR8][R20.64] ;  /* 0x0000000814081981 */ /* 0x0006a6000c2e1d00 */
[----:B------:R-:W-:Y:S02]  /*03d0*/  IMAD.IADD R23, R26, 0x1, R3 ;  /* 0x000000011a177824 */ /* 0x000fe400078e0203 */
[----:B------:R-:W-:Y:S01]  /*03e0*/  IMAD.IADD R27, R3, 0x1, R4 ;  /* 0x00000001031b7824 */ /* 0x000fe200078e0204 */
[----:B------:R-:W-:-:S02]  /*03f0*/  CS2R R12, SRZ ;  /* 0x00000000000c7805 */ /* 0x000fc4000001ff00 */
[----:B------:R-:W-:Y:S02]  /*0400*/  CS2R R14, SRZ ;  /* 0x00000000000e7805 */ /* 0x000fe4000001ff00 */
[----:B------:R-:W-:Y:S02]  /*0410*/  CS2R R4, SRZ ;  /* 0x0000000000047805 */ /* 0x000fe4000001ff00 */
[----:B-1----:R-:W-:Y:S01]  /*0420*/  CS2R R6, SRZ ;  /* 0x0000000000067805 */ /* 0x002fe2000001ff00 */
[----:B------:R-:W-:-:S04]  /*0430*/  IMAD.WIDE R22, R23, 0x4, R28 ;  /* 0x0000000417167825 */ /* 0x000fc800078e021c */
[----:B---3--:R-:W-:Y:S01]  /*0440*/  IMAD.WIDE R20, R27, 0x4, R28 ;  /* 0x000000041b147825 */ /* 0x008fe200078e021c */
[----:B------:R1:W3:Y:S04]  /*0450*/  @P0 LDG.E.EL.128 R12, desc[UR8][R22.64] ;  /* 0x00000008160c0981 */ /* 0x0002e8000c2e1d00 */
[----:B------:R4:W3:Y:S01]  /*0460*/  @P0 LDG.E.EL.128 R4, desc[UR8][R20.64] ;  /* 0x0000000814040981 */ /* 0x0008e2000c2e1d00 */
[----:B-1----:R-:W-:Y:S01]  /*0470*/  VIADD R22, R26, 0x280 ;  /* 0x000002801a167836 */ /* 0x002fe20000000000 */
[----:B--2---:R-:W-:Y:S02]  /*0480*/  FSETP.GT.AND P5, PT, R8, R16, PT ;  /* 0x000000100800720b */ /* 0x004fe40003fa4000 */
[----:B------:R-:W-:Y:S02]  /*0490*/  FSETP.GT.AND P2, PT, R9, R17, PT ;  /* 0x000000110900720b */ /* 0x000fe40003f44000 */
[----:B------:R-:W-:-:S02]  /*04a0*/  FSETP.GT.AND P3, PT, R10, R18, PT ;  /* 0x000000120a00720b */ /* 0x000fc40003f64000 */
[----:B------:R-:W-:Y:S02]  /*04b0*/  FSETP.NAN.AND P6, PT, R8, R8, PT ;  /* 0x000000080800720b */ /* 0x000fe40003fc8000 */
[----:B------:R-:W-:-:S05]  /*04c0*/  FSETP.NAN.AND P4, PT, R9, R9, PT ;  /* 0x000000090900720b */ /* 0x000fca0003f88000 */
[----:B------:R-:W-:Y:S02]  /*04d0*/  @!P5 FSEL R8, R8, R16, P6 ;  /* 0x000000100808d208 */ /* 0x000fe40003000000 */
[----:B------:R-:W-:Y:S02]  /*04e0*/  FSETP.GT.AND P5, PT, R11, R19, PT ;  /* 0x000000130b00720b */ /* 0x000fe40003fa4000 */
[----:B------:R-:W-:Y:S02]  /*04f0*/  @!P2 FSEL R9, R9, R17, P4 ;  /* 0x000000110909a208 */ /* 0x000fe40002000000 */
[----:B------:R-:W-:-:S04]  /*0500*/  FSETP.NAN.AND P2, PT, R10, R10, PT ;  /* 0x0000000a0a00720b */ /* 0x000fc80003f48000 */
[----:B------:R-:W-:Y:S01]  /*0510*/  @!P3 FSEL R10, R10, R18, P2 ;  /* 0x000000120a0ab208 */ /* 0x000fe20001000000 */
[----:B------:R-:W-:Y:S01]  /*0520*/  IMAD.IADD R18, R24, 0x1, R22 ;  /* 0x0000000118127824 */ /* 0x000fe200078e0216 */
[----:B------:R-:W-:-:S03]  /*0530*/  FSETP.NAN.AND P2, PT, R11, R11, PT ;  /* 0x0000000b0b00720b */ /* 0x000fc60003f48000 */
[----:B----4-:R-:W-:Y:S01]  /*0540*/  IMAD R21, R25, 0xa000, R18 ;  /* 0x0000a00019157824 */ /* 0x010fe200078e0212 */
[----:B------:R-:W-:Y:S02]  /*0550*/  @!P5 FSEL R11, R11, R19, P2 ;  /* 0x000000130b0bd208 */ /* 0x000fe40001000000 */
[----:B------:R-:W-:Y:S02]  /*0560*/  CS2R R16, SRZ ;  /* 0x0000000000107805 */ /* 0x000fe4000001ff00 */
[----:B------:R-:W-:Y:S01]  /*0570*/  CS2R R18, SRZ ;  /* 0x0000000000127805 */ /* 0x000fe2000001ff00 */
[----:B------:R-:W-:-:S05]  /*0580*/  IMAD.WIDE R20, R21, 0x4, R28 ;  /* 0x0000000415147825 */ /* 0x000fca00078e021c */
[----:B------:R1:W2:Y:S01]  /*0590*/  @P1 LDG.E.EL.128 R16, desc[UR8][R20.64] ;  /* 0x0000000814101981 */ /* 0x0002a2000c2e1d00 */
[C---:B---3--:R-:W-:Y:S02]  /*05a0*/  FSETP.GT.AND P6, PT, R4.reuse, R12, PT ;  /* 0x0000000c0400720b */ /* 0x048fe40003fc4000 */
[----:B------:R-:W-:Y:S02]  /*05b0*/  FSETP.NAN.AND P3, PT, R4, R4, PT ;  /* 0x000000040400720b */ /* 0x000fe40003f68000 */
[----:B------:R-:W-:Y:S02]  /*05c0*/  FSETP.GT.AND P4, PT, R5, R13, PT ;  /* 0x0000000d0500720b */ /* 0x000fe40003f84000 */
[----:B------:R-:W-:Y:S02]  /*05d0*/  FSETP.GT.AND P2, PT, R7, R15, PT ;  /* 0x0000000f0700720b */ /* 0x000fe40003f44000 */
[----:B------:R-:W-:-:S05]  /*05e0*/  FSETP.NAN.AND P5, PT, R5, R5, PT ;  /* 0x000000050500720b */ /* 0x000fca0003fa8000 */
[----:B------:R-:W-:Y:S02]  /*05f0*/  @!P6 FSEL R4, R4, R12, P3 ;  /* 0x0000000c0404e208 */ /* 0x000fe40001800000 */
[C---:B------:R-:W-:Y:S02]  /*0600*/  FSETP.GT.AND P3, PT, R6.reuse, R14, PT ;  /* 0x0000000e0600720b */ /* 0x040fe40003f64000 */
[----:B------:R-:W-:Y:S02]  /*0610*/  @!P4 FSEL R5, R5, R13, P5 ;  /* 0x0000000d0505c208 */ /* 0x000fe40002800000 */
[----:B------:R-:W-:Y:S02]  /*0620*/  FSETP.NAN.AND P4, PT, R6, R6, PT ;  /* 0x000000060600720b */ /* 0x000fe40003f88000 */
[----:B------:R-:W-:Y:S01]  /*0630*/  FSETP.NAN.AND P5, PT, R7, R7, PT ;  /* 0x000000070700720b */ /* 0x000fe20003fa8000 */
[----:B------:R-:W-:Y:S01]  /*0640*/  IMAD.IADD R23, R3, 0x1, R22 ;  /* 0x0000000103177824 */ /* 0x000fe200078e0216 */
[----:B------:R-:W-:-:S02]  /*0650*/  CS2R R12, SRZ ;  /* 0x00000000000c7805 */ /* 0x000fc4000001ff00 */
[----:B------:R-:W-:Y:S01]  /*0660*/  @!P2 FSEL R7, R7, R15, P5 ;  /* 0x0000000f0707a208 */ /* 0x000fe20002800000 */
[----:B-1----:R-:W-:Y:S02]  /*0670*/  IMAD.WIDE R20, R23, 0x4, R28 ;  /* 0x0000000417147825 */ /* 0x002fe400078e021c */
[----:B------:R-:W-:Y:S02]  /*0680*/  @!P3 FSEL R6, R6, R14, P4 ;  /* 0x0000000e0606b208 */ /* 0x000fe40002000000 */
[----:B------:R-:W-:-:S06]  /*0690*/  CS2R R14, SRZ ;  /* 0x00000000000e7805 */ /* 0x000fcc000001ff00 */
[----:B------:R1:W3:Y:S01]  /*06a0*/  @P0 LDG.E.EL.128 R12, desc[UR8][R20.64] ;  /* 0x00000008140c0981 */ /* 0x0002e2000c2e1d00 */
[----:B------:R-:W-:Y:S01]  /*06b0*/  VIADD R22, R26, 0x5000 ;  /* 0x000050001a167836 */ /* 0x000fe20000000000 */
[----:B--2---:R-:W-:Y:S02]  /*06c0*/  FSETP.NAN.AND P5, PT, R16, R16, PT ;  /* 0x000000101000720b */ /* 0x004fe40003fa8000 */
[-C--:B------:R-:W-:Y:S02]  /*06d0*/  FSETP.NAN.AND P2, PT, R17, R17.reuse, PT ;  /* 0x000000111100720b */ /* 0x080fe40003f48000 */
[----:B------:R-:W-:Y:S02]  /*06e0*/  FSETP.NAN.AND P3, PT, R18, R18, PT ;  /* 0x000000121200720b */ /* 0x000fe40003f68000 */
[----:B------:R-:W-:Y:S02]  /*06f0*/  FSETP.GEU.AND P6, PT, R8, R16, PT ;  /* 0x000000100800720b */ /* 0x000fe40003fce000 */
[----:B------:R-:W-:-:S05]  /*0700*/  FSETP.GEU.AND P4, PT, R9, R17, PT ;  /* 0x000000110900720b */ /* 0x000fca0003f8e000 */
[----:B------:R-:W-:Y:S02]  /*0710*/  @!P5 FSEL R16, R16, R8, !P6 ;  /* 0x000000081010d208 */ /* 0x000fe40007000000 */
[----:B------:R-:W-:Y:S02]  /*0720*/  FSETP.NAN.AND P5, PT, R19, R19, PT ;  /* 0x000000131300720b */ /* 0x000fe40003fa8000 */
[----:B------:R-:W-:Y:S02]  /*0730*/  @!P2 FSEL R17, R17, R9, !P4 ;  /* 0x000000091111a208 */ /* 0x000fe40006000000 */
[----:B------:R-:W-:-:S04]  /*0740*/  FSETP.GEU.AND P2, PT, R10, R18, PT ;  /* 0x000000120a00720b */ /* 0x000fc80003f4e000 */
[----:B------:R-:W-:Y:S01]  /*0750*/  @!P3 FSEL R18, R18, R10, !P2 ;  /* 0x0000000a1212b208 */ /* 0x000fe20005000000 */
[----:B------:R-:W-:Y:S01]  /*0760*/  IMAD.IADD R10, R24, 0x1, R22 ;  /* 0x00000001180a7824 */ /* 0x000fe200078e0216 */
[----:B------:R-:W-:-:S03]  /*0770*/  FSETP.GEU.AND P2, PT, R11, R19, PT ;  /* 0x000000130b00720b */ /* 0x000fc60003f4e000 */
[----:B-1----:R-:W-:Y:S01]  /*0780*/  IMAD R21, R25, 0xa000, R10 ;  /* 0x0000a00019157824 */ /* 0x002fe200078e020a */
[----:B------:R-:W-:Y:S02]  /*0790*/  @!P5 FSEL R19, R19, R11, !P2 ;  /* 0x0000000b1313d208 */ /* 0x000fe40005000000 */
[----:B------:R-:W-:Y:S02]  /*07a0*/  CS2R R8, SRZ ;  /* 0x0000000000087805 */ /* 0x000fe4000001ff00 */
[----:B------:R-:W-:Y:S01]  /*07b0*/  CS2R R10, SRZ ;  /* 0x00000000000a7805 */ /* 0x000fe2000001ff00 */
[----:B------:R-:W-:-:S05]  /*07c0*/  IMAD.WIDE R20, R21, 0x4, R28 ;  /* 0x0000000415147825 */ /* 0x000fca00078e021c */
[----:B------:R1:W2:Y:S01]  /*07d0*/  @P1 LDG.E.EL.128 R8, desc[UR8][R20.64] ;  /* 0x0000000814081981 */ /* 0x0002a2000c2e1d00 */
[-C--:B---3--:R-:W-:Y:S02]  /*07e0*/  FSETP.NAN.AND P6, PT, R12, R12.reuse, PT ;  /* 0x0000000c0c00720b */ /* 0x088fe40003fc8000 */
[----:B------:R-:W-:Y:S02]  /*07f0*/  FSETP.GEU.AND P3, PT, R4, R12, PT ;  /* 0x0000000c0400720b */ /* 0x000fe40003f6e000 */
[----:B------:R-:W-:Y:S02]  /*0800*/  FSETP.NAN.AND P4, PT, R13, R13, PT ;  /* 0x0000000d0d00720b */ /* 0x000fe40003f88000 */
[----:B------:R-:W-:Y:S02]  /*0810*/  FSETP.NAN.AND P2, PT, R15, R15, PT ;  /* 0x0000000f0f00720b */ /* 0x000fe40003f48000 */
[----:B------:R-:W-:-:S05]  /*0820*/  FSETP.GEU.AND P5, PT, R5, R13, PT ;  /* 0x0000000d0500720b */ /* 0x000fca0003fae000 */
[----:B------:R-:W-:Y:S02]  /*0830*/  @!P6 FSEL R12, R12, R4, !P3 ;  /* 0x000000040c0ce208 */ /* 0x000fe40005800000 */
[-C--:B------:R-:W-:Y:S02]  /*0840*/  FSETP.NAN.AND P3, PT, R14, R14.reuse, PT ;  /* 0x0000000e0e00720b */ /* 0x080fe40003f68000 */
[----:B------:R-:W-:Y:S02]  /*0850*/  @!P4 FSEL R13, R13, R5, !P5 ;  /* 0x000000050d0dc208 */ /* 0x000fe40006800000 */
[----:B------:R-:W-:Y:S02]  /*0860*/  FSETP.GEU.AND P4, PT, R6, R14, PT ;  /* 0x0000000e0600720b */ /* 0x000fe40003f8e000 */
[----:B------:R-:W-:Y:S01]  /*0870*/  FSETP.GEU.AND P5, PT, R7, R15, PT ;  /* 0x0000000f0700720b */ /* 0x000fe20003fae000 */
[----:B------:R-:W-:Y:S01]  /*0880*/  IMAD.IADD R23, R3, 0x1, R22 ;  /* 0x0000000103177824 */ /* 0x000fe200078e0216 */
[----:B------:R-:W-:-:S02]  /*0890*/  CS2R R4, SRZ ;  /* 0x0000000000047805 */ /* 0x000fc4000001ff00 */
[----:B------:R-:W-:Y:S01]  /*08a0*/  @!P2 FSEL R15, R15, R7, !P5 ;  /* 0x000000070f0fa208 */ /* 0x000fe20006800000 */
[----:B-1----:R-:W-:Y:S02]  /*08b0*/  IMAD.WIDE R20, R23, 0x4, R28 ;  /* 0x0000000417147825 */ /* 0x002fe400078e021c */
[----:B------:R-:W-:Y:S02]  /*08c0*/  @!P3 FSEL R14, R14, R6, !P4 ;  /* 0x000000060e0eb208 */ /* 0x000fe40006000000 */
        /* <DEDUP_REMOVED lines=75> */
[----:B------:R-:W-:Y:S02]  /*0d80*/  CS2R R22, SRZ ;  /* 0x0000000000167805 */ /* 0x000fe4000001ff00 */
[----:B-1----:R-:W-:Y:S02]  /*0d90*/  CS2R R20, SRZ ;  /* 0x0000000000147805 */ /* 0x002fe4000001ff00 */
[-C--:B--2---:R-:W-:Y:S02]  /*0da0*/  FSETP.NAN.AND P4, PT, R8, R8.reuse, PT ;  /* 0x000000080800720b */ /* 0x084fe40003f88000 */
[----:B------:R-:W-:Y:S02]  /*0db0*/  FSETP.NAN.AND P2, PT, R9, R9, PT ;  /* 0x000000090900720b */ /* 0x000fe40003f48000 */
[----:B------:R-:W-:-:S02]  /*0dc0*/  FSETP.GEU.AND P5, PT, R16, R8, PT ;  /* 0x000000081000720b */ /* 0x000fc40003fae000 */
[----:B------:R-:W-:-:S07]  /*0dd0*/  FSETP.GEU.AND P6, PT, R17, R9, PT ;  /* 0x000000091100720b */ /* 0x000fce0003fce000 */
[----:B------:R-:W-:Y:S01]  /*0de0*/  @!P4 FSEL R8, R8, R16, !P5 ;  /* 0x000000100808c208 */ /* 0x000fe20006800000 */
[----:B------:R-:W-:Y:S01]  /*0df0*/  IMAD.IADD R16, R24, 0x1, R27 ;  /* 0x0000000118107824 */ /* 0x000fe200078e021b */
[----:B------:R-:W-:-:S03]  /*0e00*/  @!P2 FSEL R9, R9, R17, !P6 ;  /* 0x000000110909a208 */ /* 0x000fc60007000000 */
[----:B------:R-:W-:-:S04]  /*0e10*/  IMAD R17, R25, 0xa000, R16 ;  /* 0x0000a00019117824 */ /* 0x000fc800078e0210 */
[----:B------:R-:W-:-:S05]  /*0e20*/  IMAD.WIDE R16, R17, 0x4, R28 ;  /* 0x0000000411107825 */ /* 0x000fca00078e021c */
[----:B------:R1:W2:Y:S01]  /*0e30*/  @P1 LDG.E.EL.128 R20, desc[UR8][R16.64] ;  /* 0x0000000810141981 */ /* 0x0002a2000c2e1d00 */
[-C--:B------:R-:W-:Y:S02]  /*0e40*/  FSETP.NAN.AND P3, PT, R10, R10.reuse, PT ;  /* 0x0000000a0a00720b */ /* 0x080fe40003f68000 */
[----:B------:R-:W-:Y:S02]  /*0e50*/  FSETP.NAN.AND P4, PT, R11, R11, PT ;  /* 0x0000000b0b00720b */ /* 0x000fe40003f88000 */
[----:B------:R-:W-:Y:S02]  /*0e60*/  FSETP.GEU.AND P2, PT, R18, R10, PT ;  /* 0x0000000a1200720b */ /* 0x000fe40003f4e000 */
[----:B---3--:R-:W-:-:S07]  /*0e70*/  FSETP.NAN.AND P5, PT, R4, R4, PT ;  /* 0x000000040400720b */ /* 0x008fce0003fa8000 */
[----:B------:R-:W-:Y:S02]  /*0e80*/  @!P3 FSEL R10, R10, R18, !P2 ;  /* 0x000000120a0ab208 */ /* 0x000fe40005000000 */
[----:B------:R-:W-:-:S04]  /*0e90*/  FSETP.GEU.AND P2, PT, R19, R11, PT ;  /* 0x0000000b1300720b */ /* 0x000fc80003f4e000 */
[----:B------:R-:W-:Y:S02]  /*0ea0*/  @!P4 FSEL R11, R11, R19, !P2 ;  /* 0x000000130b0bc208 */ /* 0x000fe40005000000 */
[----:B------:R-:W-:Y:S02]  /*0eb0*/  FSETP.NAN.AND P4, PT, R5, R5, PT ;  /* 0x000000050500720b */ /* 0x000fe40003f88000 */
[----:B------:R-:W-:-:S04]  /*0ec0*/  FSETP.GEU.AND P3, PT, R12, R4, PT ;  /* 0x000000040c00720b */ /* 0x000fc80003f6e000 */
[----:B------:R-:W-:Y:S02]  /*0ed0*/  @!P5 FSEL R4, R4, R12, !P3 ;  /* 0x0000000c0404d208 */ /* 0x000fe40005800000 */
[----:B------:R-:W-:Y:S02]  /*0ee0*/  FSETP.GEU.AND P5, PT, R13, R5, PT ;  /* 0x000000050d00720b */ /* 0x000fe40003fae000 */
[----:B-1----:R-:W-:-:S03]  /*0ef0*/  CS2R R16, SRZ ;  /* 0x0000000000107805 */ /* 0x002fc6000001ff00 */
[----:B------:R-:W-:Y:S01]  /*0f00*/  @!P4 FSEL R5, R5, R13, !P5 ;  /* 0x0000000d0505c208 */ /* 0x000fe20006800000 */
[----:B------:R-:W-:Y:S01]  /*0f10*/  IMAD.IADD R13, R3, 0x1, R27 ;  /* 0x00000001030d7824 */ /* 0x000fe200078e021b */
[----:B------:R-:W-:-:S03]  /*0f20*/  CS2R R18, SRZ ;  /* 0x0000000000127805 */ /* 0x000fc6000001ff00 */
[----:B------:R-:W-:Y:S01]  /*0f30*/  IMAD.WIDE R12, R13, 0x4, R28 ;  /* 0x000000040d0c7825 */ /* 0x000fe200078e021c */
[----:B------:R-:W-:-:S04]  /*0f40*/  FSETP.NAN.AND P3, PT, R6, R6, PT ;  /* 0x000000060600720b */ /* 0x000fc80003f68000 */
[----:B------:R1:W3:Y:S01]  /*0f50*/  @P0 LDG.E.EL.128 R16, desc[UR8][R12.64] ;  /* 0x000000080c100981 */ /* 0x0002e2000c2e1d00 */
[----:B------:R-:W-:Y:S02]  /*0f60*/  FSETP.NAN.AND P2, PT, R7, R7, PT ;  /* 0x000000070700720b */ /* 0x000fe40003f48000 */
[----:B------:R-:W-:-:S06]  /*0f70*/  FSETP.GEU.AND P4, PT, R14, R6, PT ;  /* 0x000000060e00720b */ /* 0x000fcc0003f8e000 */
[----:B------:R-:W-:Y:S02]  /*0f80*/  @!P3 FSEL R6, R6, R14, !P4 ;  /* 0x0000000e0606b208 */ /* 0x000fe40006000000 */
[----:B------:R-:W-:-:S04]  /*0f90*/  FSETP.GEU.AND P5, PT, R15, R7, PT ;  /* 0x000000070f00720b */ /* 0x000fc80003fae000 */
[----:B------:R-:W-:Y:S02]  /*0fa0*/  @!P2 FSEL R7, R7, R15, !P5 ;  /* 0x0000000f0707a208 */ /* 0x000fe40006800000 */
[----:B------:R-:W-:Y:S02]  /*0fb0*/  CS2R R14, SRZ ;  /* 0x00000000000e7805 */ /* 0x000fe4000001ff00 */
[-C--:B--2---:R-:W-:Y:S02]  /*0fc0*/  FSETP.NAN.AND P3, PT, R20, R20.reuse, PT ;  /* 0x000000141400720b */ /* 0x084fe40003f68000 */
[-C--:B------:R-:W-:Y:S02]  /*0fd0*/  FSETP.NAN.AND P2, PT, R21, R21.reuse, PT ;  /* 0x000000151500720b */ /* 0x080fe40003f48000 */
[----:B------:R-:W-:Y:S02]  /*0fe0*/  FSETP.GEU.AND P4, PT, R8, R20, PT ;  /* 0x000000140800720b */ /* 0x000fe40003f8e000 */
[----:B------:R-:W-:-:S07]  /*0ff0*/  FSETP.GEU.AND P5, PT, R9, R21, PT ;  /* 0x000000150900720b */ /* 0x000fce0003fae000 */
[----:B------:R-:W-:Y:S02]  /*1000*/  @!P3 FSEL R20, R20, R8, !P4 ;  /* 0x000000081414b208 */ /* 0x000fe40006000000 */
[----:B------:R-:W-:Y:S02]  /*1010*/  FSETP.NAN.AND P4, PT, R22, R22, PT ;  /* 0x000000161600720b */ /* 0x000fe40003f88000 */
[----:B------:R-:W-:Y:S01]  /*1020*/  FSETP.NAN.AND P3, PT, R23, R23, PT ;  /* 0x000000171700720b */ /* 0x000fe20003f68000 */
[----:B------:R-:W-:Y:S01]  /*1030*/  VIADD R8, R26, 0xa140 ;  /* 0x0000a1401a087836 */ /* 0x000fe20000000000 */
[----:B------:R-:W-:-:S03]  /*1040*/  @!P2 FSEL R21, R21, R9, !P5 ;  /* 0x000000091515a208 */ /* 0x000fc60006800000 */
[----:B-1----:R-:W-:Y:S01]  /*1050*/  IMAD.IADD R12, R24, 0x1, R8 ;  /* 0x00000001180c7824 */ /* 0x002fe200078e0208 */
[----:B------:R-:W-:Y:S02]  /*1060*/  FSETP.GEU.AND P2, PT, R10, R22, PT ;  /* 0x000000160a00720b */ /* 0x000fe40003f4e000 */
[----:B------:R-:W-:Y:S01]  /*1070*/  FSETP.GEU.AND P5, PT, R11, R23, PT ;  /* 0x000000170b00720b */ /* 0x000fe20003fae000 */
[----:B------:R-:W-:Y:S01]  /*1080*/  IMAD R9, R25, 0xa000, R12 ;  /* 0x0000a00019097824 */ /* 0x000fe200078e020c */
[----:B------:R-:W-:Y:S02]  /*1090*/  CS2R R12, SRZ ;  /* 0x00000000000c7805 */ /* 0x000fe4000001ff00 */
[----:B------:R-:W-:Y:S02]  /*10a0*/  @!P4 FSEL R22, R22, R10, !P2 ;  /* 0x0000000a1616c208 */ /* 0x000fe40005000000 */
[----:B------:R-:W-:Y:S01]  /*10b0*/  @!P3 FSEL R23, R23, R11, !P5 ;  /* 0x0000000b1717b208 */ /* 0x000fe20006800000 */
[----:B------:R-:W-:-:S05]  /*10c0*/  IMAD.WIDE R10, R9, 0x4, R28 ;  /* 0x00000004090a7825 */ /* 0x000fca00078e021c */
[----:B------:R1:W2:Y:S01]  /*10d0*/  @P1 LDG.E.EL.128 R12, desc[UR8][R10.64] ;  /* 0x000000080a0c1981 */ /* 0x0002a2000c2e1d00 */
[-C--:B---3--:R-:W-:Y:S02]  /*10e0*/  FSETP.NAN.AND P2, PT, R16, R16.reuse, PT ;  /* 0x000000101000720b */ /* 0x088fe40003f48000 */
[-C--:B------:R-:W-:Y:S02]  /*10f0*/  FSETP.NAN.AND P3, PT, R17, R17.reuse, PT ;  /* 0x000000111100720b */ /* 0x080fe40003f68000 */
[----:B------:R-:W-:Y:S02]  /*1100*/  FSETP.GEU.AND P4, PT, R4, R16, PT ;  /* 0x000000100400720b */ /* 0x000fe40003f8e000 */
[----:B------:R-:W-:Y:S01]  /*1110*/  FSETP.GEU.AND P5, PT, R5, R17, PT ;  /* 0x000000110500720b */ /* 0x000fe20003fae000 */
[----:B------:R-:W-:Y:S02]  /*1120*/  VIADD R26, R26, 0xa280 ;  /* 0x0000a2801a1a7836 */ /* 0x000fe40000000000 */
[----:B------:R-:W-:Y:S01]  /*1130*/  IMAD.IADD R27, R3, 0x1, R8 ;  /* 0x00000001031b7824 */ /* 0x000fe200078e0208 */
[----:B------:R-:W-:Y:S01]  /*1140*/  CS2R R8, SRZ ;  /* 0x0000000000087805 */ /* 0x000fe2000001ff00 */
[----:B------:R-:W-:-:S02]  /*1150*/  IMAD.IADD R24, R24, 0x1, R26 ;  /* 0x0000000118187824 */ /* 0x000fc400078e021a */
[----:B------:R-:W-:Y:S02]  /*1160*/  @!P2 FSEL R16, R16, R4, !P4 ;  /* 0x000000041010a208 */ /* 0x000fe40006000000 */
[----:B------:R-:W-:Y:S01]  /*1170*/  @!P3 FSEL R17, R17, R5, !P5 ;  /* 0x000000051111b208 */ /* 0x000fe20006800000 */
[----:B------:R-:W-:Y:S01]  /*1180*/  IMAD.IADD R3, R3, 0x1, R26 ;  /* 0x0000000103037824 */ /* 0x000fe200078e021a */
[-C--:B------:R-:W-:Y:S02]  /*1190*/  FSETP.NAN.AND P2, PT, R18, R18.reuse, PT ;  /* 0x000000121200720b */ /* 0x080fe40003f48000 */
[----:B-1----:R-:W-:Y:S02]  /*11a0*/  CS2R R10, SRZ ;  /* 0x00000000000a7805 */ /* 0x002fe4000001ff00 */
[----:B------:R-:W-:Y:S01]  /*11b0*/  FSETP.NAN.AND P3, PT, R19, R19, PT ;  /* 0x000000131300720b */ /* 0x000fe20003f68000 */
[----:B------:R-:W-:Y:S01]  /*11c0*/  IMAD.WIDE R26, R27, 0x4, R28 ;  /* 0x000000041b1a7825 */ /* 0x000fe200078e021c */
[----:B------:R-:W-:-:S02]  /*11d0*/  FSETP.GEU.AND P4, PT, R6, R18, PT ;  /* 0x000000120600720b */ /* 0x000fc40003f8e000 */
[----:B------:R-:W-:Y:S02]  /*11e0*/  FSETP.GEU.AND P5, PT, R7, R19, PT ;  /* 0x000000130700720b */ /* 0x000fe40003fae000 */
[----:B------:R-:W3:Y:S01]  /*11f0*/  @P0 LDG.E.EL.128 R8, desc[UR8][R26.64] ;  /* 0x000000081a080981 */ /* 0x000ee2000c2e1d00 */
[----:B------:R-:W-:Y:S01]  /*1200*/  IMAD R25, R25, 0xa000, R24 ;  /* 0x0000a00019197824 */ /* 0x000fe200078e0218 */
[----:B------:R-:W-:Y:S02]  /*1210*/  CS2R R4, SRZ ;  /* 0x0000000000047805 */ /* 0x000fe4000001ff00 */
[----:B------:R-:W-:-:S03]  /*1220*/  @!P2 FSEL R18, R18, R6, !P4 ;  /* 0x000000061212a208 */ /* 0x000fc60006000000 */
[----:B------:R-:W-:Y:S02]  /*1230*/  @!P3 FSEL R19, R19, R7, !P5 ;  /* 0x000000071313b208 */ /* 0x000fe40006800000 */
[----:B------:R-:W-:Y:S01]  /*1240*/  CS2R R6, SRZ ;  /* 0x0000000000067805 */ /* 0x000fe2000001ff00 */
[----:B------:R-:W-:-:S05]  /*1250*/  IMAD.WIDE R24, R25, 0x4, R28 ;  /* 0x0000000419187825 */ /* 0x000fca00078e021c */
[----:B------:R1:W4:Y:S02]  /*1260*/  @P1 LDG.E.EL.128 R4, desc[UR8][R24.64] ;  /* 0x0000000818041981 */ /* 0x000324000c2e1d00 */
[----:B-1----:R-:W1:Y:S01]  /*1270*/  S2R R24, SR_TID.X ;  /* 0x0000000000187919 */ /* 0x002e620000002100 */
[----:B------:R-:W5:Y:S01]  /*1280*/  S2UR UR6, SR_CgaCtaId ;  /* 0x00000000000679c3 */ /* 0x000f620000008800 */
[----:B------:R-:W-:Y:S01]  /*1290*/  IMAD.WIDE R28, R3, 0x4, R28 ;  /* 0x00000004031c7825 */ /* 0x000fe200078e021c */
[----:B------:R-:W-:Y:S02]  /*12a0*/  UMOV UR5, 0x400 ;  /* 0x0000040000057882 */ /* 0x000fe40000000000 */
[----:B-----5:R-:W-:Y:S01]  /*12b0*/  UPRMT UR5, UR6, 0x654, UR5 ;  /* 0x0000065406057896 */ /* 0x020fe20008000005 */
[----:B-1----:R-:W-:-:S04]  /*12c0*/  SHF.R.U32.HI R3, RZ, 0x1, R24 ;  /* 0x00000001ff037819 */ /* 0x002fc80000011618 */
[----:B------:R-:W-:Y:S02]  /*12d0*/  LOP3.LUT R3, R3, 0x3c, RZ, 0xc0, !PT ;  /* 0x0000003c03037812 */ /* 0x000fe400078ec0ff */
[-C--:B--2---:R-:W-:Y:S02]  /*12e0*/  FSETP.NAN.AND P1, PT, R12, R12.reuse, PT ;  /* 0x0000000c0c00720b */ /* 0x084fe40003f28000 */
[----:B------:R-:W-:Y:S02]  /*12f0*/  FSETP.GEU.AND P2, PT, R20, R12, PT ;  /* 0x0000000c1400720b */ /* 0x000fe40003f4e000 */
[----:B------:R-:W-:-:S09]  /*1300*/  FSETP.NAN.AND P3, PT, R15, R15, PT ;  /* 0x0000000f0f00720b */ /* 0x000fd20003f68000 */
[----:B------:R-:W-:Y:S02]  /*1310*/  @!P1 FSEL R12, R12, R20, !P2 ;  /* 0x000000140c0c9208 */ /* 0x000fe40005000000 */
[-C--:B------:R-:W-:Y:S02]  /*1320*/  FSETP.NAN.AND P1, PT, R13, R13.reuse, PT ;  /* 0x0000000d0d00720b */ /* 0x080fe40003f28000 */
[-C--:B------:R-:W-:Y:S01]  /*1330*/  FSETP.NAN.AND P2, PT, R14, R14.reuse, PT ;  /* 0x0000000e0e00720b */ /* 0x080fe20003f48000 */
[----:B------:R-:W-:Y:S01]  /*1340*/  IMAD.SHL.U32 R20, R24, 0x10, RZ ;  /* 0x0000001018147824 */ /* 0x000fe200078e00ff */
[----:B------:R-:W-:Y:S02]  /*1350*/  FSETP.GEU.AND P4, PT, R21, R13, PT ;  /* 0x0000000d1500720b */ /* 0x000fe40003f8e000 */
[----:B------:R-:W-:Y:S02]  /*1360*/  FSETP.GEU.AND P5, PT, R22, R14, PT ;  /* 0x0000000e1600720b */ /* 0x000fe40003fae000 */
[----:B------:R-:W-:-:S02]  /*1370*/  LOP3.LUT R20, R20, 0x7f0, RZ, 0xc0, !PT ;  /* 0x000007f014147812 */ /* 0x000fc400078ec0ff */
[----:B------:R-:W-:Y:S02]  /*1380*/  FSETP.GEU.AND P6, PT, R23, R15, PT ;  /* 0x0000000f1700720b */ /* 0x000fe40003fce000 */
[----:B------:R-:W-:Y:S02]  /*1390*/  IADD3 R3, R20, UR5, R3 ;  /* 0x0000000514037c10 */ /* 0x000fe4000fffe003 */
[----:B------:R-:W-:Y:S02]  /*13a0*/  @!P1 FSEL R13, R13, R21, !P4 ;  /* 0x000000150d0d9208 */ /* 0x000fe40006000000 */
[----:B------:R-:W-:Y:S02]  /*13b0*/  CS2R R20, SRZ ;  /* 0x0000000000147805 */ /* 0x000fe4000001ff00 */
[----:B------:R-:W-:Y:S02]  /*13c0*/  @!P2 FSEL R14, R14, R22, !P5 ;  /* 0x000000160e0ea208 */ /* 0x000fe40006800000 */
[----:B------:R-:W-:-:S02]  /*13d0*/  @!P3 FSEL R15, R15, R23, !P6 ;  /* 0x000000170f0fb208 */ /* 0x000fc40007000000 */
[----:B------:R-:W-:-:S06]  /*13e0*/  CS2R R22, SRZ ;  /* 0x0000000000167805 */ /* 0x000fcc000001ff00 */
[----:B------:R1:W2:Y:S01]  /*13f0*/  @P0 LDG.E.EL.128 R20, desc[UR8][R28.64] ;  /* 0x000000081c140981 */ /* 0x0002a2000c2e1d00 */
[-C--:B---3--:R-:W-:Y:S02]  /*1400*/  FSETP.NAN.AND P0, PT, R8, R8.reuse, PT ;  /* 0x000000080800720b */ /* 0x088fe40003f08000 */
[-C--:B------:R-:W-:Y:S02]  /*1410*/  FSETP.NAN.AND P1, PT, R9, R9.reuse, PT ;  /* 0x000000090900720b */ /* 0x080fe40003f28000 */
[----:B------:R-:W-:Y:S02]  /*1420*/  FSETP.GEU.AND P2, PT, R16, R8, PT ;  /* 0x000000081000720b */ /* 0x000fe40003f4e000 */
[----:B------:R-:W-:-:S07]  /*1430*/  FSETP.GEU.AND P3, PT, R17, R9, PT ;  /* 0x000000091100720b */ /* 0x000fce0003f6e000 */
[----:B------:R-:W-:Y:S02]  /*1440*/  @!P0 FSEL R8, R8, R16, !P2 ;  /* 0x0000001008088208 */ /* 0x000fe40005000000 */
[-C--:B------:R-:W-:Y:S02]  /*1450*/  FSETP.NAN.AND P0, PT, R10, R10.reuse, PT ;  /* 0x0000000a0a00720b */ /* 0x080fe40003f08000 */
[----:B------:R-:W-:Y:S02]  /*1460*/  @!P1 FSEL R9, R9, R17, !P3 ;  /* 0x0000001109099208 */ /* 0x000fe40005800000 */
[----:B------:R-:W-:-:S09]  /*1470*/  FSETP.GEU.AND P1, PT, R18, R10, PT ;  /* 0x0000000a1200720b */ /* 0x000fd20003f2e000 */
[----:B------:R-:W-:Y:S02]  /*1480*/  @!P0 FSEL R10, R10, R18, !P1 ;  /* 0x000000120a0a8208 */ /* 0x000fe40004800000 */
[-C--:B------:R-:W-:Y:S02]  /*1490*/  FSETP.NAN.AND P0, PT, R11, R11.reuse, PT ;  /* 0x0000000b0b00720b */ /* 0x080fe40003f08000 */
[----:B----4-:R-:W-:Y:S02]  /*14a0*/  FSETP.NAN.AND P1, PT, R4, R4, PT ;  /* 0x000000040400720b */ /* 0x010fe40003f28000 */
[----:B------:R-:W-:Y:S02]  /*14b0*/  FSETP.GEU.AND P2, PT, R19, R11, PT ;  /* 0x0000000b1300720b */ /* 0x000fe40003f4e000 */
[----:B------:R-:W-:-:S07]  /*14c0*/  FSETP.NAN.AND P3, PT, R7, R7, PT ;  /* 0x000000070700720b */ /* 0x000fce0003f68000 */
[----:B------:R-:W-:Y:S02]  /*14d0*/  @!P0 FSEL R11, R11, R19, !P2 ;  /* 0x000000130b0b8208 */ /* 0x000fe40005000000 */
[----:B------:R-:W-:Y:S02]  /*14e0*/  FSETP.GEU.AND P2, PT, R12, R4, PT ;  /* 0x000000040c00720b */ /* 0x000fe40003f4e000 */
[-C--:B------:R-:W-:Y:S02]  /*14f0*/  FSETP.NAN.AND P0, PT, R5, R5.reuse, PT ;  /* 0x000000050500720b */ /* 0x080fe40003f08000 */
[----:B------:R-:W-:Y:S02]  /*1500*/  @!P1 SEL R4, R4, R12, !P2 ;  /* 0x0000000c04049207 */ /* 0x000fe40005000000 */
[----:B------:R-:W-:Y:S02]  /*1510*/  FSETP.NAN.AND P2, PT, R6, R6, PT ;  /* 0x000000060600720b */ /* 0x000fe40003f48000 */
[----:B------:R-:W-:-:S02]  /*1520*/  FSETP.GEU.AND P1, PT, R13, R5, PT ;  /* 0x000000050d00720b */ /* 0x000fc40003f2e000 */
[----:B------:R-:W-:Y:S02]  /*1530*/  FSETP.GEU.AND P4, PT, R14, R6, PT ;  /* 0x000000060e00720b */ /* 0x000fe40003f8e000 */
[----:B------:R-:W-:-:S03]  /*1540*/  FSETP.GEU.AND P5, PT, R15, R7, PT ;  /* 0x000000070f00720b */ /* 0x000fc60003fae000 */
[----:B------:R-:W-:Y:S02]  /*1550*/  @!P0 SEL R5, R5, R13, !P1 ;  /* 0x0000000d05058207 */ /* 0x000fe40004800000 */
[----:B------:R-:W-:Y:S02]  /*1560*/  @!P3 SEL R7, R7, R15, !P5 ;  /* 0x0000000f0707b207 */ /* 0x000fe40006800000 */
[----:B------:R-:W-:Y:S02]  /*1570*/  @!P2 SEL R6, R6, R14, !P4 ;  /* 0x0000000e0606a207 */ /* 0x000fe40006000000 */
[----:B------:R-:W-:Y:S01]  /*1580*/  LOP3.LUT R16, R24, 0x7f, RZ, 0xc0, !PT ;  /* 0x0000007f18107812 */ /* 0x000fe200078ec0ff */
[----:B------:R-:W-:Y:S04]  /*1590*/  STS [R3], R4 ;  /* 0x0000000403007388 */ /* 0x000fe80000000800 */
[----:B------:R-:W-:Y:S01]  /*15a0*/  STS [R3+0x4], R5 ;  /* 0x0000040503007388 */ /* 0x000fe20000000800 */
[----:B------:R-:W-:-:S03]  /*15b0*/  LOP3.LUT R17, R16, 0x80, RZ, 0xfc, !PT ;  /* 0x0000008010117812 */ /* 0x000fc600078efcff */
[----:B------:R-:W-:Y:S01]  /*15c0*/  STS [R3+0x8], R6 ;  /* 0x0000080603007388 */ /* 0x000fe20000000800 */
[----:B------:R-:W-:-:S03]  /*15d0*/  LOP3.LUT R25, R16, 0x100, RZ, 0xfc, !PT ;  /* 0x0000010010197812 */ /* 0x000fc600078efcff */
[----:B------:R3:W-:Y:S01]  /*15e0*/  STS [R3+0xc], R7 ;  /* 0x00000c0703007388 */ /* 0x0007e20000000800 */
[----:B------:R-:W-:Y:S02]  /*15f0*/  LOP3.LUT R26, R16, 0x180, RZ, 0xfc, !PT ;  /* 0x00000180101a7812 */ /* 0x000fe400078efcff */
[----:B------:R-:W-:Y:S02]  /*1600*/  SHF.R.U32.HI R30, RZ, 0x3, R24 ;  /* 0x00000003ff1e7819 */ /* 0x000fe40000011618 */
[----:B------:R-:W-:Y:S02]  /*1610*/  SHF.R.U32.HI R24, RZ, 0x3, R17 ;  /* 0x00000003ff187819 */ /* 0x000fe40000011611 */
[----:B------:R-:W-:Y:S02]  /*1620*/  SHF.R.U32.HI R25, RZ, 0x3, R25 ;  /* 0x00000003ff197819 */ /* 0x000fe40000011619 */
[----:B------:R-:W-:Y:S02]  /*1630*/  SHF.R.U32.HI R27, RZ, 0x3, R26 ;  /* 0x00000003ff1b7819 */ /* 0x000fe4000001161a */
[----:B------:R-:W-:-:S02]  /*1640*/  LOP3.LUT R17, R30, 0xc, RZ, 0xc0, !PT ;  /* 0x0000000c1e117812 */ /* 0x000fc400078ec0ff */
[----:B------:R-:W-:Y:S02]  /*1650*/  LOP3.LUT R24, R24, 0x1c, RZ, 0xc0, !PT ;  /* 0x0000001c18187812 */ /* 0x000fe400078ec0ff */
[----:B------:R-:W-:Y:S02]  /*1660*/  LOP3.LUT R26, R25, 0x2c, RZ, 0xc0, !PT ;  /* 0x0000002c191a7812 */ /* 0x000fe400078ec0ff */
[----:B-1----:R-:W-:Y:S01]  /*1670*/  LOP3.LUT R28, R27, 0x3c, RZ, 0xc0, !PT ;  /* 0x0000003c1b1c7812 */ /* 0x002fe200078ec0ff */
[----:B------:R-:W-:Y:S02]  /*1680*/  VIADD R17, R17, UR5 ;  /* 0x0000000511117c36 */ /* 0x000fe40008000000 */
[----:B------:R-:W-:Y:S02]  /*1690*/  VIADD R25, R24, UR5 ;  /* 0x0000000518197c36 */ /* 0x000fe40008000000 */
[----:B------:R-:W-:Y:S02]  /*16a0*/  VIADD R27, R26, UR5 ;  /* 0x000000051a1b7c36 */ /* 0x000fe40008000000 */
[----:B------:R-:W-:-:S02]  /*16b0*/  VIADD R29, R28, UR5 ;  /* 0x000000051c1d7c36 */ /* 0x000fc40008000000 */
[C---:B------:R-:W-:Y:S02]  /*16c0*/  IMAD R17, R16.reuse, 0x4, R17 ;  /* 0x0000000410117824 */ /* 0x040fe400078e0211 */
[C---:B------:R-:W-:Y:S02]  /*16d0*/  IMAD R26, R16.reuse, 0x4, R25 ;  /* 0x00000004101a7824 */ /* 0x040fe400078e0219 */
[C---:B------:R-:W-:Y:S02]  /*16e0*/  IMAD R27, R16.reuse, 0x4, R27 ;  /* 0x00000004101b7824 */ /* 0x040fe400078e021b */
[----:B------:R-:W-:Y:S01]  /*16f0*/  IMAD R16, R16, 0x4, R29 ;  /* 0x0000000410107824 */ /* 0x000fe200078e021d */
[----:B------:R-:W-:-:S04]  /*1700*/  SHF.R.U32.HI R24, RZ, 0x5, R0 ;  /* 0x00000005ff187819 */ /* 0x000fc80000011600 */
[----:B------:R-:W-:-:S04]  /*1710*/  SGXT.U32 R24, R24, 0x2 ;  /* 0x000000021818781a */ /* 0x000fc80000000000 */
[----:B------:R-:W-:Y:S01]  /*1720*/  LOP3.LUT R25, R24, UR4, RZ, 0xfc, !PT ;  /* 0x0000000418197c12 */ /* 0x000fe2000f8efcff */
[----:B------:R-:W-:Y:S01]  /*1730*/  IMAD.MOV.U32 R24, RZ, RZ, RZ ;  /* 0x000000ffff187224 */ /* 0x000fe200078e00ff */
[----:B------:R-:W-:-:S03]  /*1740*/  LOP3.LUT R0, R2, 0x1f, R0, 0xf8, !PT ;  /* 0x0000001f02007812 */ /* 0x000fc600078ef800 */
[C---:B------:R-:W-:Y:S01]  /*1750*/  IMAD.HI R2, R25.reuse, -0x779bd671, R24 ;  /* 0x8864298f19027827 */ /* 0x040fe200078e0218 */
[----:B------:R-:W-:-:S03]  /*1760*/  LOP3.LUT R19, R25, 0x4, RZ, 0xfc, !PT ;  /* 0x0000000419137812 */ /* 0x000fc600078efcff */
[----:B------:R-:W-:Y:S01]  /*1770*/  IMAD.MOV.U32 R18, RZ, RZ, RZ ;  /* 0x000000ffff127224 */ /* 0x000fe200078e00ff */
[----:B------:R-:W-:-:S03]  /*1780*/  SHF.R.U32.HI R29, RZ, 0x1f, R2 ;  /* 0x0000001fff1d7819 */ /* 0x000fc60000011602 */
[----:B------:R-:W-:Y:S01]  /*1790*/  IMAD.HI R12, R19, -0x779bd671, R18 ;  /* 0x8864298f130c7827 */ /* 0x000fe200078e0212 */
[----:B------:R-:W-:-:S04]  /*17a0*/  LEA.HI.SX32 R29, R2, R29, 0x17 ;  /* 0x0000001d021d7211 */ /* 0x000fc800078fbaff */
[----:B------:R-:W-:Y:S01]  /*17b0*/  SHF.R.U32.HI R13, RZ, 0x1f, R12 ;  /* 0x0000001fff0d7819 */ /* 0x000fe2000001160c */
[----:B------:R-:W-:-:S03]  /*17c0*/  IMAD R31, R29, -0x3c1, R25 ;  /* 0xfffffc3f1d1f7824 */ /* 0x000fc600078e0219 */
[----:B------:R-:W-:Y:S01]  /*17d0*/  LEA.HI.SX32 R18, R12, R13, 0x17 ;  /* 0x0000000d0c127211 */ /* 0x000fe200078fbaff */
[----:B------:R-:W-:Y:S01]  /*17e0*/  IMAD R2, R0, 0x3c1, R31 ;  /* 0x000003c100027824 */ /* 0x000fe200078e021f */
[C---:B------:R-:W-:Y:S01]  /*17f0*/  LOP3.LUT R13, R25.reuse, 0x8, RZ, 0xfc, !PT ;  /* 0x00000008190d7812 */ /* 0x040fe200078efcff */
[----:B------:R-:W-:Y:S01]  /*1800*/  IMAD.MOV.U32 R12, RZ, RZ, RZ ;  /* 0x000000ffff0c7224 */ /* 0x000fe200078e00ff */
[----:B------:R-:W-:Y:S01]  /*1810*/  LOP3.LUT R15, R25, 0x10, RZ, 0xfc, !PT ;  /* 0x00000010190f7812 */ /* 0x000fe200078efcff */
[----:B------:R-:W-:Y:S01]  /*1820*/  IMAD R2, R29, 0xff440, R2 ;  /* 0x000ff4401d027824 */ /* 0x000fe200078e0202 */
[----:B------:R-:W-:Y:S01]  /*1830*/  LOP3.LUT R29, R25, 0xc, RZ, 0xfc, !PT ;  /* 0x0000000c191d7812 */ /* 0x000fe200078efcff */
[----:B------:R-:W-:-:S04]  /*1840*/  IMAD.HI R12, R13, -0x779bd671, R12 ;  /* 0x8864298f0d0c7827 */ /* 0x000fc800078e020c */
[----:B------:R-:W-:Y:S02]  /*1850*/  IMAD.MOV.U32 R14, RZ, RZ, RZ ;  /* 0x000000ffff0e7224 */ /* 0x000fe400078e00ff */
[----:B------:R-:W-:Y:S01]  /*1860*/  IMAD.MOV.U32 R28, RZ, RZ, RZ ;  /* 0x000000ffff1c7224 */ /* 0x000fe200078e00ff */
[----:B---3--:R-:W-:Y:S01]  /*1870*/  LOP3.LUT R7, R25, 0x14, RZ, 0xfc, !PT ;  /* 0x0000001419077812 */ /* 0x008fe200078efcff */
[----:B------:R-:W-:Y:S01]  /*1880*/  IMAD.HI R5, R15, -0x779bd671, R14 ;  /* 0x8864298f0f057827 */ /* 0x000fe200078e020e */
[----:B------:R-:W-:-:S03]  /*1890*/  SHF.R.U32.HI R14, RZ, 0x1f, R12 ;  /* 0x0000001fff0e7819 */ /* 0x000fc6000001160c */
[----:B------:R-:W-:Y:S01]  /*18a0*/  IMAD.HI R4, R29, -0x779bd671, R28 ;  /* 0x8864298f1d047827 */ /* 0x000fe200078e021c */
[----:B------:R-:W-:Y:S01]  /*18b0*/  BAR.SYNC.DEFER_BLOCKING 0x0 ;  /* 0x0000000000007b1d */ /* 0x000fe20000010000 */
[----:B------:R-:W-:Y:S02]  /*18c0*/  ISETP.GE.AND P0, PT, R0, 0x140, PT ;  /* 0x000001400000780c */ /* 0x000fe40003f06270 */
[----:B------:R-:W-:Y:S01]  /*18d0*/  IMAD.MOV.U32 R6, RZ, RZ, RZ ;  /* 0x000000ffff067224 */ /* 0x000fe200078e00ff */
[----:B------:R-:W-:Y:S02]  /*18e0*/  LEA.HI.SX32 R12, R12, R14, 0x17 ;  /* 0x0000000e0c0c7211 */ /* 0x000fe400078fbaff */
[----:B------:R-:W-:Y:S01]  /*18f0*/  SHF.R.U32.HI R14, RZ, 0x1f, R5 ;  /* 0x0000001fff0e7819 */ /* 0x000fe20000011605 */
[----:B------:R-:W-:-:S03]  /*1900*/  IMAD.HI R6, R7, -0x779bd671, R6 ;  /* 0x8864298f07067827 */ /* 0x000fc600078e0206 */
[----:B------:R-:W-:Y:S02]  /*1910*/  LEA.HI.SX32 R14, R5, R14, 0x17 ;  /* 0x0000000e050e7211 */ /* 0x000fe400078fbaff */
[----:B------:R-:W-:-:S04]  /*1920*/  SHF.R.U32.HI R5, RZ, 0x1f, R6 ;  /* 0x0000001fff057819 */ /* 0x000fc80000011606 */
[----:B------:R-:W-:Y:S02]  /*1930*/  LEA.HI.SX32 R5, R6, R5, 0x17 ;  /* 0x0000000506057211 */ /* 0x000fe400078fbaff */
[----:B------:R-:W-:Y:S01]  /*1940*/  ISETP.LT.AND P6, PT, R19, 0xf04, !P0 ;  /* 0x00000f041300780c */ /* 0x000fe200047c1270 */
[----:B------:R-:W-:-:S04]  /*1950*/  IMAD R19, R18, -0x3c1, R19 ;  /* 0xfffffc3f12137824 */ /* 0x000fc800078e0213 */
[----:B------:R-:W-:Y:S01]  /*1960*/  IMAD R18, R18, 0xff440, R19 ;  /* 0x000ff44012127824 */ /* 0x000fe200078e0213 */
[-C--:B--2---:R-:W-:Y:S02]  /*1970*/  FSETP.NAN.AND P1, PT, R20, R20.reuse, PT ;  /* 0x000000141400720b */ /* 0x084fe40003f28000 */
[----:B------:R-:W-:Y:S02]  /*1980*/  FSETP.GEU.AND P3, PT, R8, R20, PT ;  /* 0x000000140800720b */ /* 0x000fe40003f6e000 */
[-C--:B------:R-:W-:Y:S02]  /*1990*/  FSETP.NAN.AND P2, PT, R21, R21.reuse, PT ;  /* 0x000000151500720b */ /* 0x080fe40003f48000 */
[----:B------:R-:W-:-:S07]  /*19a0*/  FSETP.GEU.AND P4, PT, R9, R21, PT ;  /* 0x000000150900720b */ /* 0x000fce0003f8e000 */
[----:B------:R-:W-:Y:S02]  /*19b0*/  @!P1 SEL R20, R20, R8, !P3 ;  /* 0x0000000814149207 */ /* 0x000fe40005800000 */
[-C--:B------:R-:W-:Y:S01]  /*19c0*/  FSETP.NAN.AND P3, PT, R22, R22.reuse, PT ;  /* 0x000000161600720b */ /* 0x080fe20003f68000 */
[----:B------:R-:W-:Y:S01]  /*19d0*/  LDS R8, [R16+0x600] ;  /* 0x0006000010087984 */ /* 0x000fe20000000800 */
[----:B------:R-:W-:Y:S02]  /*19e0*/  FSETP.NAN.AND P1, PT, R23, R23, PT ;  /* 0x000000171700720b */ /* 0x000fe40003f28000 */
[----:B------:R-:W-:Y:S02]  /*19f0*/  @!P2 SEL R21, R21, R9, !P4 ;  /* 0x000000091515a207 */ /* 0x000fe40006000000 */
[----:B------:R-:W-:Y:S01]  /*1a00*/  FSETP.GEU.AND P2, PT, R10, R22, PT ;  /* 0x000000160a00720b */ /* 0x000fe20003f4e000 */
[----:B------:R-:W-:Y:S01]  /*1a10*/  LDS R9, [R27+0x400] ;  /* 0x000400001b097984 */ /* 0x000fe20000000800 */
[----:B------:R-:W-:-:S05]  /*1a20*/  FSETP.GEU.AND P4, PT, R11, R23, PT ;  /* 0x000000170b00720b */ /* 0x000fca0003f8e000 */
[----:B------:R-:W-:Y:S02]  /*1a30*/  @!P3 SEL R22, R22, R10, !P2 ;  /* 0x0000000a1616b207 */ /* 0x000fe40005000000 */
[----:B------:R-:W-:Y:S01]  /*1a40*/  @!P1 SEL R23, R23, R11, !P4 ;  /* 0x0000000b17179207 */ /* 0x000fe20006000000 */
[----:B------:R-:W-:Y:S04]  /*1a50*/  LDS R10, [R26+0x200] ;  /* 0x000200001a0a7984 */ /* 0x000fe80000000800 */
[----:B------:R-:W1:Y:S01]  /*1a60*/  LDS R11, [R17] ;  /* 0x00000000110b7984 */ /* 0x000e620000000800 */
[----:B------:R-:W-:Y:S06]  /*1a70*/  BAR.SYNC.DEFER_BLOCKING 0x0 ;  /* 0x0000000000007b1d */ /* 0x000fec0000010000 */
[----:B------:R-:W-:Y:S04]  /*1a80*/  STS [R3], R20 ;  /* 0x0000001403007388 */ /* 0x000fe80000000800 */
[----:B------:R-:W-:Y:S04]  /*1a90*/  STS [R3+0x4], R21 ;  /* 0x0000041503007388 */ /* 0x000fe80000000800 */
[----:B------:R-:W-:Y:S04]  /*1aa0*/  STS [R3+0x8], R22 ;  /* 0x0000081603007388 */ /* 0x000fe80000000800 */
[----:B------:R2:W-:Y:S01]  /*1ab0*/  STS [R3+0xc], R23 ;  /* 0x00000c1703007388 */ /* 0x0005e20000000800 */
[----:B------:R-:W-:Y:S08]  /*1ac0*/  BAR.SYNC.DEFER_BLOCKING 0x0 ;  /* 0x0000000000007b1d */ /* 0x000ff00000010000 */
[----:B--2---:R-:W2:Y:S01]  /*1ad0*/  LDC.64 R22, c[0x0][0x218] ;  /* 0x00008600ff167b82 */ /* 0x004ea20000000a00 */
[----:B------:R-:W-:Y:S01]  /*1ae0*/  LOP3.LUT R21, R25, 0x18, RZ, 0xfc, !PT ;  /* 0x0000001819157812 */ /* 0x000fe200078efcff */
[----:B------:R-:W-:Y:S01]  /*1af0*/  IMAD.MOV.U32 R20, RZ, RZ, RZ ;  /* 0x000000ffff147224 */ /* 0x000fe200078e00ff */
[----:B------:R-:W-:-:S02]  /*1b00*/  SHF.R.U32.HI R3, RZ, 0x1f, R4 ;  /* 0x0000001fff037819 */ /* 0x000fc40000011604 */
[----:B------:R-:W-:Y:S02]  /*1b10*/  ISETP.LT.AND P3, PT, R25, 0xf04, !P0 ;  /* 0x00000f041900780c */ /* 0x000fe40004761270 */
[----:B------:R-:W-:Y:S01]  /*1b20*/  LEA.HI.SX32 R4, R4, R3, 0x17 ;  /* 0x0000000304047211 */ /* 0x000fe200078fbaff */
[----:B------:R-:W3:Y:S04]  /*1b30*/  LDS R17, [R17] ;  /* 0x0000000011117984 */ /* 0x000ee80000000800 */
[----:B------:R-:W4:Y:S04]  /*1b40*/  LDS R26, [R26+0x200] ;  /* 0x000200001a1a7984 */ /* 0x000f280000000800 */
[----:B------:R-:W5:Y:S01]  /*1b50*/  LDS R27, [R27+0x400] ;  /* 0x000400001b1b7984 */ /* 0x000f620000000800 */
[----:B------:R-:W-:-:S04]  /*1b60*/  IMAD.HI R3, R21, -0x779bd671, R20 ;  /* 0x8864298f15037827 */ /* 0x000fc800078e0214 */
[----:B--2---:R-:W-:Y:S01]  /*1b70*/  IMAD.WIDE R30, R2, 0x4, R22 ;  /* 0x00000004021e7825 */ /* 0x004fe200078e0216 */
[----:B------:R-:W-:Y:S02]  /*1b80*/  SHF.R.U32.HI R6, RZ, 0x1f, R3 ;  /* 0x0000001fff067819 */ /* 0x000fe40000011603 */
[----:B------:R-:W-:Y:S01]  /*1b90*/  ISETP.LT.AND P1, PT, R13, 0xf04, !P0 ;  /* 0x00000f040d00780c */ /* 0x000fe20004721270 */
[----:B------:R-:W-:Y:S01]  /*1ba0*/  IMAD R28, R4, -0x3c1, R29 ;  /* 0xfffffc3f041c7824 */ /* 0x000fe200078e021d */
[----:B------:R-:W-:Y:S01]  /*1bb0*/  LEA.HI.SX32 R6, R3, R6, 0x17 ;  /* 0x0000000603067211 */ /* 0x000fe200078fbaff */
[----:B------:R-:W-:Y:S01]  /*1bc0*/  IMAD R13, R12, -0x3c1, R13 ;  /* 0xfffffc3f0c0d7824 */ /* 0x000fe200078e020d */
[----:B-1----:R1:W-:Y:S01]  /*1bd0*/  @P3 STG.E desc[UR8][R30.64], R11 ;  /* 0x0000000b1e003986 */ /* 0x0023e2000c101908 */
[----:B------:R-:W-:Y:S01]  /*1be0*/  ISETP.LT.AND P3, PT, R15, 0xf04, !P0 ;  /* 0x00000f040f00780c */ /* 0x000fe20004761270 */
[----:B------:R-:W-:Y:S01]  /*1bf0*/  IMAD R28, R4, 0xff440, R28 ;  /* 0x000ff440041c7824 */ /* 0x000fe200078e021c */
[----:B------:R-:W-:Y:S01]  /*1c00*/  ISETP.LT.AND P5, PT, R21, 0xf04, !P0 ;  /* 0x00000f041500780c */ /* 0x000fe200047a1270 */
[----:B------:R-:W-:-:S02]  /*1c10*/  IMAD R15, R14, -0x3c1, R15 ;  /* 0xfffffc3f0e0f7824 */ /* 0x000fc400078e020f */
[----:B------:R-:W-:Y:S01]  /*1c20*/  IMAD R4, R5, -0x3c1, R7 ;  /* 0xfffffc3f05047824 */ /* 0x000fe200078e0207 */
[----:B------:R-:W-:Y:S01]  /*1c30*/  ISETP.LT.AND P2, PT, R29, 0xf04, !P0 ;  /* 0x00000f041d00780c */ /* 0x000fe20004741270 */
[----:B------:R-:W-:Y:S01]  /*1c40*/  IMAD R13, R12, 0xff440, R13 ;  /* 0x000ff4400c0d7824 */ /* 0x000fe200078e020d */
[----:B------:R-:W-:Y:S01]  /*1c50*/  LOP3.LUT R25, R25, 0x1c, RZ, 0xfc, !PT ;  /* 0x0000001c19197812 */ /* 0x000fe200078efcff */
[----:B------:R-:W-:Y:S01]  /*1c60*/  IMAD R21, R6, -0x3c1, R21 ;  /* 0xfffffc3f06157824 */ /* 0x000fe200078e0215 */
[----:B------:R-:W-:Y:S01]  /*1c70*/  ISETP.LT.AND P4, PT, R7, 0xf04, !P0 ;  /* 0x00000f040700780c */ /* 0x000fe20004781270 */
[----:B------:R-:W-:Y:S02]  /*1c80*/  IMAD R3, R0, 0x3c1, R18 ;  /* 0x000003c100037824 */ /* 0x000fe400078e0212 */
[----:B------:R-:W-:Y:S02]  /*1c90*/  IMAD R15, R14, 0xff440, R15 ;  /* 0x000ff4400e0f7824 */ /* 0x000fe400078e020f */
[----:B-1----:R-:W-:Y:S01]  /*1ca0*/  IMAD R11, R5, 0xff440, R4 ;  /* 0x000ff440050b7824 */ /* 0x002fe200078e0204 */
[----:B------:R-:W-:Y:S01]  /*1cb0*/  ISETP.LT.AND P0, PT, R25, 0xf04, !P0 ;  /* 0x00000f041900780c */ /* 0x000fe20004701270 */
[----:B------:R-:W-:-:S02]  /*1cc0*/  IMAD R21, R6, 0xff440, R21 ;  /* 0x000ff44006157824 */ /* 0x000fc400078e0215 */
[C---:B------:R-:W-:Y:S02]  /*1cd0*/  IMAD R5, R0.reuse, 0x3c1, R13 ;  /* 0x000003c100057824 */ /* 0x040fe400078e020d */
[----:B------:R-:W-:Y:S02]  /*1ce0*/  IMAD R7, R0, 0x3c1, R28 ;  /* 0x000003c100077824 */ /* 0x000fe400078e021c */
[----:B------:R-:W-:-:S04]  /*1cf0*/  IMAD.WIDE R2, R3, 0x4, R22 ;  /* 0x0000000403027825 */ /* 0x000fc800078e0216 */
[C---:B------:R-:W-:Y:S02]  /*1d00*/  IMAD R13, R0.reuse, 0x3c1, R15 ;  /* 0x000003c1000d7824 */ /* 0x040fe400078e020f */
[C---:B------:R-:W-:Y:S02]  /*1d10*/  IMAD R11, R0.reuse, 0x3c1, R11 ;  /* 0x000003c1000b7824 */ /* 0x040fe400078e020b */
[----:B------:R-:W-:Y:S02]  /*1d20*/  IMAD R21, R0, 0x3c1, R21 ;  /* 0x000003c100157824 */ /* 0x000fe400078e0215 */
[--C-:B------:R-:W-:Y:S01]  /*1d30*/  IMAD.WIDE R4, R5, 0x4, R22.reuse ;  /* 0x0000000405047825 */ /* 0x100fe200078e0216 */
[----:B------:R1:W-:Y:S03]  /*1d40*/  @P6 STG.E desc[UR8][R2.64], R10 ;  /* 0x0000000a02006986 */ /* 0x0003e6000c101908 */
[--C-:B------:R-:W-:Y:S01]  /*1d50*/  IMAD.WIDE R6, R7, 0x4, R22.reuse ;  /* 0x0000000407067825 */ /* 0x100fe200078e0216 */
[----:B------:R2:W-:Y:S03]  /*1d60*/  @P1 STG.E desc[UR8][R4.64], R9 ;  /* 0x0000000904001986 */ /* 0x0005e6000c101908 */
[--C-:B------:R-:W-:Y:S01]  /*1d70*/  IMAD.WIDE R12, R13, 0x4, R22.reuse ;  /* 0x000000040d0c7825 */ /* 0x100fe200078e0216 */
[----:B------:R2:W-:Y:S03]  /*1d80*/  @P2 STG.E desc[UR8][R6.64], R8 ;  /* 0x0000000806002986 */ /* 0x0005e6000c101908 */
[--C-:B------:R-:W-:Y:S01]  /*1d90*/  IMAD.WIDE R14, R11, 0x4, R22.reuse ;  /* 0x000000040b0e7825 */ /* 0x100fe200078e0216 */
[----:B---3--:R2:W-:Y:S03]  /*1da0*/  @P3 STG.E desc[UR8][R12.64], R17 ;  /* 0x000000110c003986 */ /* 0x0085e6000c101908 */
[----:B-1----:R-:W-:Y:S01]  /*1db0*/  IMAD.WIDE R2, R21, 0x4, R22 ;  /* 0x0000000415027825 */ /* 0x002fe200078e0216 */
[----:B----4-:R2:W-:Y:S04]  /*1dc0*/  @P4 STG.E desc[UR8][R14.64], R26 ;  /* 0x0000001a0e004986 */ /* 0x0105e8000c101908 */
[----:B-----5:R2:W-:Y:S01]  /*1dd0*/  @P5 STG.E desc[UR8][R2.64], R27 ;  /* 0x0000001b02005986 */ /* 0x0205e2000c101908 */
[----:B------:R-:W-:Y:S05]  /*1de0*/  @!P0 EXIT ;  /* 0x000000000000894d */ /* 0x000fea0003800000 */
[----:B--2---:R-:W0:Y:S01]  /*1df0*/  LDS R5, [R16+0x600] ;  /* 0x0006000010057984 */ /* 0x004e220000000800 */
[----:B------:R-:W-:-:S04]  /*1e00*/  IMAD.MOV.U32 R24, RZ, RZ, RZ ;  /* 0x000000ffff187224 */ /* 0x000fc800078e00ff */
[----:B------:R-:W-:-:S05]  /*1e10*/  IMAD.HI R2, R25, -0x779bd671, R24 ;  /* 0x8864298f19027827 */ /* 0x000fca00078e0218 */
[----:B------:R-:W-:-:S04]  /*1e20*/  SHF.R.U32.HI R3, RZ, 0x1f, R2 ;  /* 0x0000001fff037819 */ /* 0x000fc80000011602 */
[----:B------:R-:W-:-:S05]  /*1e30*/  LEA.HI.SX32 R3, R2, R3, 0x17 ;  /* 0x0000000302037211 */ /* 0x000fca00078fbaff */
[----:B------:R-:W-:-:S04]  /*1e40*/  IMAD R24, R3, -0x3c1, R25 ;  /* 0xfffffc3f03187824 */ /* 0x000fc800078e0219 */
[----:B------:R-:W-:-:S04]  /*1e50*/  IMAD R3, R3, 0xff440, R24 ;  /* 0x000ff44003037824 */ /* 0x000fc800078e0218 */
[----:B------:R-:W-:-:S04]  /*1e60*/  IMAD R3, R0, 0x3c1, R3 ;  /* 0x000003c100037824 */ /* 0x000fc800078e0203 */
[----:B------:R-:W-:-:S05]  /*1e70*/  IMAD.WIDE R22, R3, 0x4, R22 ;  /* 0x0000000403167825 */ /* 0x000fca00078e0216 */
[----:B0-----:R-:W-:Y:S01]  /*1e80*/  STG.E desc[UR8][R22.64], R5 ;  /* 0x0000000516007986 */ /* 0x001fe2000c101908 */
[----:B------:R-:W-:Y:S05]  /*1e90*/  EXIT ;  /* 0x000000000000794d */ /* 0x000fea0003800000 */
.L_x_0:
[----:B------:R-:W-:-:S00]  /*1ea0*/  BRA `(.L_x_0) ;  /* 0xfffffffc00fc7947 */ /* 0x000fc0000383ffff */
[----:B------:R-:W-:-:S00]  /*1eb0*/  NOP ;  /* 0x0000000000007918 */ /* 0x000fc00000000000 */
        /* <DEDUP_REMOVED lines=12> */
.L_x_1:


//--------------------- .nv.shared.triton_poi_fused_max_pool2d_with_indices_5 --------------------------
	.section	.nv.shared.triton_poi_fused_max_pool2d_with_indices_5,"aw",@nobits
	.sectionflags	@""
	.align	16
	.zero		1024


//--------------------- .nv.constant0.triton_poi_fused_max_pool2d_with_indices_5 --------------------------
	.section	.nv.constant0.triton_poi_fused_max_pool2d_with_indices_5,"a",@progbits
	.sectionflags	@""
	.align	4
.nv.constant0.triton_poi_fused_max_pool2d_with_indices_5:
	.zero		552
